	.headerflags	@"EF_CUDA_TEXMODE_UNIFIED EF_CUDA_64BIT_ADDRESS EF_CUDA_ACCELERATORS EF_CUDA_SM90 EF_CUDA_VIRTUAL_SM(EF_CUDA_SM90)"
	.elftype	@"ET_EXEC"


//--------------------- .nv.info                  --------------------------
	.section	.nv.info,"",@"SHT_CUDA_INFO"
	.align	4


	//----- nvinfo : EIATTR_REGCOUNT
	.align		4
        /*0000*/ 	.byte	0x04, 0x2f
        /*0002*/ 	.short	(.L_3 - .L_2)
	.align		4
.L_2:
        /*0004*/ 	.word	index@(triton_poi_fused__native_batch_norm_legit_no_training_max_pool2d_with_indices_native_batch_norm_backward_relu_4)
        /*0008*/ 	.word	0x00000017


	//----- nvinfo : EIATTR_MIN_STACK_SIZE
	.align		4
.L_3:
        /*000c*/ 	.byte	0x04, 0x12
        /*000e*/ 	.short	(.L_5 - .L_4)
	.align		4
.L_4:
        /*0010*/ 	.word	index@(triton_poi_fused__native_batch_norm_legit_no_training_max_pool2d_with_indices_native_batch_norm_backward_relu_4)
        /*0014*/ 	.word	0x00000000


	//----- nvinfo : EIATTR_FRAME_SIZE
	.align		4
.L_5:
        /*0018*/ 	.byte	0x04, 0x11
        /*001a*/ 	.short	(.L_7 - .L_6)
	.align		4
.L_6:
        /*001c*/ 	.word	index@(triton_poi_fused__native_batch_norm_legit_no_training_max_pool2d_with_indices_native_batch_norm_backward_relu_4)
        /*0020*/ 	.word	0x00000000


	//----- nvinfo : EIATTR_MIN_STACK_SIZE
	.align		4
.L_7:
        /*0024*/ 	.byte	0x04, 0x12
        /*0026*/ 	.short	(.L_9 - .L_8)
	.align		4
.L_8:
        /*0028*/ 	.word	index@(triton_poi_fused__native_batch_norm_legit_no_training_max_pool2d_with_indices_native_batch_norm_backward_relu_4)
        /*002c*/ 	.word	0x00000000
.L_9:


//--------------------- .nv.info.triton_poi_fused__native_batch_norm_legit_no_training_max_pool2d_with_indices_native_batch_norm_backward_relu_4 --------------------------
	.section	.nv.info.triton_poi_fused__native_batch_norm_legit_no_training_max_pool2d_with_indices_native_batch_norm_backward_relu_4,"",@"SHT_CUDA_INFO"
	.sectionflags	@""
	.align	4


	//----- nvinfo : EIATTR_CUDA_API_VERSION
	.align		4
        /*0000*/ 	.byte	0x04, 0x37
        /*0002*/ 	.short	(.L_11 - .L_10)
.L_10:
        /*0004*/ 	.word	0x0000007c


	//----- nvinfo : EIATTR_KPARAM_INFO
	.align		4
.L_11:
        /*0008*/ 	.byte	0x04, 0x17
        /*000a*/ 	.short	(.L_13 - .L_12)
.L_12:
        /*000c*/ 	.word	0x00000000
        /*0010*/ 	.short	0x0009
        /*0012*/ 	.short	0x0048
        /*0014*/ 	.byte	0x00, 0xf0, 0x11, 0x00


	//----- nvinfo : EIATTR_KPARAM_INFO
	.align		4
.L_13:
        /*0018*/ 	.byte	0x04, 0x17
        /*001a*/ 	.short	(.L_15 - .L_14)
.L_14:
        /*001c*/ 	.word	0x00000000
        /*0020*/ 	.short	0x0008
        /*0022*/ 	.short	0x0040
        /*0024*/ 	.byte	0x00, 0xf4, 0x21, 0x00


	//----- nvinfo : EIATTR_KPARAM_INFO
	.align		4
.L_15:
        /*0028*/ 	.byte	0x04, 0x17
        /*002a*/ 	.short	(.L_17 - .L_16)
.L_16:
        /*002c*/ 	.word	0x00000000
        /*0030*/ 	.short	0x0007
        /*0032*/ 	.short	0x0038
        /*0034*/ 	.byte	0x00, 0xf4, 0x21, 0x00


	//----- nvinfo : EIATTR_KPARAM_INFO
	.align		4
.L_17:
        /*0038*/ 	.byte	0x04, 0x17
        /*003a*/ 	.short	(.L_19 - .L_18)
.L_18:
        /*003c*/ 	.word	0x00000000
        /*0040*/ 	.short	0x0006
        /*0042*/ 	.short	0x0030
        /*0044*/ 	.byte	0x00, 0xf4, 0x21, 0x00


	//----- nvinfo : EIATTR_KPARAM_INFO
	.align		4
.L_19:
        /*0048*/ 	.byte	0x04, 0x17
        /*004a*/ 	.short	(.L_21 - .L_20)
.L_20:
        /*004c*/ 	.word	0x00000000
        /*0050*/ 	.short	0x0005
        /*0052*/ 	.short	0x0028
        /*0054*/ 	.byte	0x00, 0xf4, 0x21, 0x00


	//----- nvinfo : EIATTR_KPARAM_INFO
	.align		4
.L_21:
        /*0058*/ 	.byte	0x04, 0x17
        /*005a*/ 	.short	(.L_23 - .L_22)
.L_22:
        /*005c*/ 	.word	0x00000000
        /*0060*/ 	.short	0x0004
        /*0062*/ 	.short	0x0020
        /*0064*/ 	.byte	0x00, 0xf4, 0x21, 0x00


	//----- nvinfo : EIATTR_KPARAM_INFO
	.align		4
.L_23:
        /*0068*/ 	.byte	0x04, 0x17
        /*006a*/ 	.short	(.L_25 - .L_24)
.L_24:
        /*006c*/ 	.word	0x00000000
        /*0070*/ 	.short	0x0003
        /*0072*/ 	.short	0x0018
        /*0074*/ 	.byte	0x00, 0xf4, 0x21, 0x00


	//----- nvinfo : EIATTR_KPARAM_INFO
	.align		4
.L_25:
        /*0078*/ 	.byte	0x04, 0x17
        /*007a*/ 	.short	(.L_27 - .L_26)
.L_26:
        /*007c*/ 	.word	0x00000000
        /*0080*/ 	.short	0x0002
        /*0082*/ 	.short	0x0010
        /*0084*/ 	.byte	0x00, 0xf4, 0x21, 0x00


	//----- nvinfo : EIATTR_KPARAM_INFO
	.align		4
.L_27:
        /*0088*/ 	.byte	0x04, 0x17
        /*008a*/ 	.short	(.L_29 - .L_28)
.L_28:
        /*008c*/ 	.word	0x00000000
        /*0090*/ 	.short	0x0001
        /*0092*/ 	.short	0x0008
        /*0094*/ 	.byte	0x00, 0xf4, 0x21, 0x00


	//----- nvinfo : EIATTR_KPARAM_INFO
	.align		4
.L_29:
        /*0098*/ 	.byte	0x04, 0x17
        /*009a*/ 	.short	(.L_31 - .L_30)
.L_30:
        /*009c*/ 	.word	0x00000000
        /*00a0*/ 	.short	0x0000
        /*00a2*/ 	.short	0x0000
        /*00a4*/ 	.byte	0x00, 0xf4, 0x21, 0x00


	//----- nvinfo : EIATTR_SPARSE_MMA_MASK
	.align		4
.L_31:
        /*00a8*/ 	.byte	0x03, 0x50
        /*00aa*/ 	.short	0x0000


	//----- nvinfo : EIATTR_MAXREG_COUNT
	.align		4
        /*00ac*/ 	.byte	0x03, 0x1b
        /*00ae*/ 	.short	0x00ff


	//----- nvinfo : EIATTR_EXIT_INSTR_OFFSETS
	.align		4
        /*00b0*/ 	.byte	0x04, 0x1c
        /*00b2*/ 	.short	(.L_33 - .L_32)


	//   ....[0]....
.L_32:
        /*00b4*/ 	.word	0x000009c0


	//   ....[1]....
        /*00b8*/ 	.word	0x000009e0


	//----- nvinfo : EIATTR_REQNTID
	.align		4
.L_33:
        /*00bc*/ 	.byte	0x04, 0x10
        /*00be*/ 	.short	(.L_35 - .L_34)
.L_34:
        /*00c0*/ 	.word	0x00000080
        /*00c4*/ 	.word	0x00000001
        /*00c8*/ 	.word	0x00000001


	//----- nvinfo : EIATTR_CBANK_PARAM_SIZE
	.align		4
.L_35:
        /*00cc*/ 	.byte	0x03, 0x19
        /*00ce*/ 	.short	0x004c


	//----- nvinfo : EIATTR_PARAM_CBANK
	.align		4
        /*00d0*/ 	.byte	0x04, 0x0a
        /*00d2*/ 	.short	(.L_37 - .L_36)
	.align		4
.L_36:
        /*00d4*/ 	.word	index@(.nv.constant0.triton_poi_fused__native_batch_norm_legit_no_training_max_pool2d_with_indices_native_batch_norm_backward_relu_4)
        /*00d8*/ 	.short	0x0210
        /*00da*/ 	.short	0x004c


	//----- nvinfo : EIATTR_SW_WAR
	.align		4
.L_37:
        /*00dc*/ 	.byte	0x04, 0x36
        /*00de*/ 	.short	(.L_39 - .L_38)
.L_38:
        /*00e0*/ 	.word	0x00000008
.L_39:


//--------------------- .nv.callgraph             --------------------------
	.section	.nv.callgraph,"",@"SHT_CUDA_CALLGRAPH"
	.align	4
	.sectionentsize	8
	.align		4
        /*0000*/ 	.word	0x00000000
	.align		4
        /*0004*/ 	.word	0xffffffff
	.align		4
        /*0008*/ 	.word	0x00000000
	.align		4
        /*000c*/ 	.word	0xfffffffe
	.align		4
        /*0010*/ 	.word	0x00000000
	.align		4
        /*0014*/ 	.word	0xfffffffd
	.align		4
        /*0018*/ 	.word	0x00000000
	.align		4
        /*001c*/ 	.word	0xfffffffc


//--------------------- .nv.constant4             --------------------------
	.section	.nv.constant4,"a",@progbits
	.align	8
	.align		8
.nv.constant4:
        /*0000*/ 	.dword	_$_str
	.align		8
        /*0008*/ 	.dword	_$_str_$_2


//--------------------- .text.triton_poi_fused__native_batch_norm_legit_no_training_max_pool2d_with_indices_native_batch_norm_backward_relu_4 --------------------------
	.section	.text.triton_poi_fused__native_batch_norm_legit_no_training_max_pool2d_with_indices_native_batch_norm_backward_relu_4,"ax",@progbits
	.align	128
        .global         triton_poi_fused__native_batch_norm_legit_no_training_max_pool2d_with_indices_native_batch_norm_backward_relu_4
        .type           triton_poi_fused__native_batch_norm_legit_no_training_max_pool2d_with_indices_native_batch_norm_backward_relu_4,@function
        .size           triton_poi_fused__native_batch_norm_legit_no_training_max_pool2d_with_indices_native_batch_norm_backward_relu_4,(.L_x_1 - triton_poi_fused__native_batch_norm_legit_no_training_max_pool2d_with_indices_native_batch_norm_backward_relu_4)
        .other          triton_poi_fused__native_batch_norm_legit_no_training_max_pool2d_with_indices_native_batch_norm_backward_relu_4,@"STO_CUDA_ENTRY STV_DEFAULT"
triton_poi_fused__native_batch_norm_legit_no_training_max_pool2d_with_indices_native_batch_norm_backward_relu_4:
.text.triton_poi_fused__native_batch_norm_legit_no_training_max_pool2d_with_indices_native_batch_norm_backward_relu_4:
[----:B------:R-:W0:Y:S01]  /*0000*/  LDC R1, c[0x0][0x28] ;  /* 0x00000a00ff017b82 */ /* 0x000e220000000800 */
[----:B------:R-:W1:Y:S01]  /*0010*/  S2R R2, SR_TID.X ;  /* 0x0000000000027919 */ /* 0x000e620000002100 */
[----:B------:R-:W-:Y:S01]  /*0020*/  ULDC.64 UR4, c[0x0][0x208] ;  /* 0x0000820000047ab9 */ /* 0x000fe20000000a00 */
[----:B------:R-:W2:Y:S01]  /*0030*/  S2R R3, SR_CTAID.X ;  /* 0x0000000000037919 */ /* 0x000ea20000002500 */
[----:B------:R-:W-:Y:S01]  /*0040*/  IMAD.MOV.U32 R20, RZ, RZ, RZ ;  /* 0x000000ffff147224 */ /* 0x000fe200078e00ff */
[----:B------:R-:W-:Y:S01]  /*0050*/  ULDC.64 UR6, c[0x0][0x240] ;  /* 0x0000900000067ab9 */ /* 0x000fe20000000a00 */
[----:B-1----:R-:W-:-:S05]  /*0060*/  LOP3.LUT R2, R2, 0x7f, RZ, 0xc0, !PT ;  /* 0x0000007f02027812 */ /* 0x002fca00078ec0ff */
[----:B--2---:R-:W-:Y:S02]  /*0070*/  IMAD R3, R3, 0x80, R2 ;  /* 0x0000008003037824 */ /* 0x004fe400078e0202 */
[----:B------:R-:W-:-:S04]  /*0080*/  IMAD.MOV.U32 R2, RZ, RZ, RZ ;  /* 0x000000ffff027224 */ /* 0x000fc800078e00ff */
[----:B------:R-:W-:-:S05]  /*0090*/  IMAD.HI R6, R3, -0x6db6db6d, R2 ;  /* 0x9249249303067827 */ /* 0x000fca00078e0202 */
[----:B------:R-:W-:-:S04]  /*00a0*/  SHF.R.U32.HI R7, RZ, 0x1f, R6 ;  /* 0x0000001fff077819 */ /* 0x000fc80000011606 */
[----:B------:R-:W-:Y:S01]  /*00b0*/  LEA.HI.SX32 R7, R6, R7, 0x1e ;  /* 0x0000000706077211 */ /* 0x000fe200078ff2ff */
[----:B------:R-:W-:-:S04]  /*00c0*/  IMAD.MOV.U32 R6, RZ, RZ, RZ ;  /* 0x000000ffff067224 */ /* 0x000fc800078e00ff */
[----:B------:R-:W-:-:S04]  /*00d0*/  IMAD.HI R0, R7, -0x6db6db6d, R6 ;  /* 0x9249249307007827 */ /* 0x000fc800078e0206 */
[----:B------:R-:W-:Y:S01]  /*00e0*/  IMAD R11, R7, -0x7, R3 ;  /* 0xfffffff9070b7824 */ /* 0x000fe200078e0203 */
[----:B------:R-:W-:-:S04]  /*00f0*/  SHF.R.U32.HI R5, RZ, 0x1f, R0 ;  /* 0x0000001fff057819 */ /* 0x000fc80000011600 */
[----:B------:R-:W-:Y:S01]  /*0100*/  LEA.HI.SX32 R6, R0, R5, 0x1e ;  /* 0x0000000500067211 */ /* 0x000fe200078ff2ff */
[----:B------:R-:W-:Y:S01]  /*0110*/  IMAD.MOV.U32 R0, RZ, RZ, RZ ;  /* 0x000000ffff007224 */ /* 0x000fe200078e00ff */
[----:B------:R-:W1:Y:S03]  /*0120*/  LDC.64 R4, c[0x0][0x210] ;  /* 0x00008400ff047b82 */ /* 0x000e660000000a00 */
[----:B------:R-:W-:Y:S02]  /*0130*/  IMAD R10, R6, -0x7, R7 ;  /* 0xfffffff9060a7824 */ /* 0x000fe400078e0207 */
[----:B------:R-:W-:-:S03]  /*0140*/  IMAD R7, R7, 0xe, R11 ;  /* 0x0000000e07077824 */ /* 0x000fc600078e020b */
[----:B------:R-:W-:Y:S01]  /*0150*/  ISETP.GT.AND P0, PT, R10, RZ, PT ;  /* 0x000000ff0a00720c */ /* 0x000fe20003f04270 */
[----:B------:R-:W-:-:S03]  /*0160*/  IMAD.SHL.U32 R7, R7, 0x2, RZ ;  /* 0x0000000207077824 */ /* 0x000fc600078e00ff */
[----:B------:R-:W-:Y:S01]  /*0170*/  ISETP.GT.AND P1, PT, R11, RZ, P0 ;  /* 0x000000ff0b00720c */ /* 0x000fe20000724270 */
[----:B------:R-:W-:Y:S01]  /*0180*/  VIADD R9, R7, 0xfffffff1 ;  /* 0xfffffff107097836 */ /* 0x000fe20000000000 */
[----:B------:R-:W-:Y:S01]  /*0190*/  ISETP.GT.AND P2, PT, R11, -0x1, P0 ;  /* 0xffffffff0b00780c */ /* 0x000fe20000744270 */
[----:B------:R-:W-:Y:S01]  /*01a0*/  VIADD R13, R7, 0xfffffff2 ;  /* 0xfffffff2070d7836 */ /* 0x000fe20000000000 */
[----:B------:R-:W-:Y:S01]  /*01b0*/  ISETP.LT.AND P1, PT, R3, 0x310, P1 ;  /* 0x000003100300780c */ /* 0x000fe20000f21270 */
[----:B------:R-:W-:Y:S01]  /*01c0*/  VIADD R15, R7, 0xfffffff3 ;  /* 0xfffffff3070f7836 */ /* 0x000fe20000000000 */
[----:B------:R-:W-:Y:S02]  /*01d0*/  ISETP.LT.AND P2, PT, R3, 0x310, P2 ;  /* 0x000003100300780c */ /* 0x000fe40001741270 */
[----:B------:R-:W-:Y:S01]  /*01e0*/  ISETP.GT.AND P0, PT, R11, RZ, PT ;  /* 0x000000ff0b00720c */ /* 0x000fe20003f04270 */
[----:B-1----:R-:W-:-:S04]  /*01f0*/  IMAD.WIDE R8, R9, 0x4, R4 ;  /* 0x0000000409087825 */ /* 0x002fc800078e0204 */
[----:B------:R-:W-:Y:S01]  /*0200*/  IMAD.WIDE R12, R13, 0x4, R4 ;  /* 0x000000040d0c7825 */ /* 0x000fe200078e0204 */
[----:B------:R-:W-:-:S03]  /*0210*/  ISETP.GT.AND P0, PT, R10, -0x1, P0 ;  /* 0xffffffff0a00780c */ /* 0x000fc60000704270 */
[----:B------:R1:W2:Y:S01]  /*0220*/  @P1 LDG.E.EL R0, desc[UR4][R8.64] ;  /* 0x0000000408001981 */ /* 0x0002a2000c2e1900 */
[----:B------:R-:W-:-:S03]  /*0230*/  IMAD.MOV.U32 R6, RZ, RZ, RZ ;  /* 0x000000ffff067224 */ /* 0x000fc600078e00ff */
[----:B------:R-:W3:Y:S01]  /*0240*/  @P2 LDG.E.EL R2, desc[UR4][R12.64] ;  /* 0x000000040c022981 */ /* 0x000ee2000c2e1900 */
[----:B------:R-:W-:Y:S01]  /*0250*/  IMAD.WIDE R14, R15, 0x4, R4 ;  /* 0x000000040f0e7825 */ /* 0x000fe200078e0204 */
[----:B------:R-:W-:Y:S02]  /*0260*/  ISETP.LT.AND P4, PT, R3, 0x310, P0 ;  /* 0x000003100300780c */ /* 0x000fe40000781270 */
[----:B------:R-:W-:Y:S01]  /*0270*/  LOP3.LUT R10, R10, R11, RZ, 0xfc, !PT ;  /* 0x0000000b0a0a7212 */ /* 0x000fe200078efcff */
[----:B------:R-:W-:Y:S01]  /*0280*/  VIADD R17, R7, 0xffffffff ;  /* 0xffffffff07117836 */ /* 0x000fe20000000000 */
[----:B------:R-:W-:Y:S01]  /*0290*/  ISETP.GE.AND P0, PT, R3, 0x310, PT ;  /* 0x000003100300780c */ /* 0x000fe20003f06270 */
[----:B------:R4:W5:Y:S01]  /*02a0*/  @P2 LDG.E.EL R6, desc[UR4][R14.64] ;  /* 0x000000040e062981 */ /* 0x000962000c2e1900 */
[----:B------:R-:W-:Y:S02]  /*02b0*/  VIADD R19, R7, 0xd ;  /* 0x0000000d07137836 */ /* 0x000fe40000000000 */
[----:B------:R-:W-:-:S02]  /*02c0*/  ISETP.GT.AND P3, PT, R10, -0x1, !P0 ;  /* 0xffffffff0a00780c */ /* 0x000fc40004764270 */
[----:B------:R-:W-:Y:S01]  /*02d0*/  CS2R R10, SRZ ;  /* 0x00000000000a7805 */ /* 0x000fe2000001ff00 */
[----:B------:R-:W-:-:S05]  /*02e0*/  IMAD.WIDE R16, R17, 0x4, R4 ;  /* 0x0000000411107825 */ /* 0x000fca00078e0204 */
[----:B------:R4:W5:Y:S01]  /*02f0*/  @P4 LDG.E.EL R10, desc[UR4][R16.64] ;  /* 0x00000004100a4981 */ /* 0x000962000c2e1900 */
[----:B-1----:R-:W-:-:S04]  /*0300*/  IMAD.WIDE R8, R7, 0x4, R4 ;  /* 0x0000000407087825 */ /* 0x002fc800078e0204 */
[--C-:B------:R-:W-:Y:S01]  /*0310*/  IMAD.WIDE R18, R19, 0x4, R4.reuse ;  /* 0x0000000413127825 */ /* 0x100fe200078e0204 */
[----:B------:R-:W5:Y:S01]  /*0320*/  @P3 LDG.E.EL R20, desc[UR4][R8.64] ;  /* 0x0000000408143981 */ /* 0x000f62000c2e1900 */
[----:B----4-:R-:W-:Y:S02]  /*0330*/  CS2R R14, SRZ ;  /* 0x00000000000e7805 */ /* 0x010fe4000001ff00 */
[C---:B------:R-:W-:Y:S01]  /*0340*/  VIADD R13, R7.reuse, 0xe ;  /* 0x0000000e070d7836 */ /* 0x040fe20000000000 */
[----:B------:R-:W4:Y:S01]  /*0350*/  @P4 LDG.E.EL R11, desc[UR4][R18.64] ;  /* 0x00000004120b4981 */ /* 0x000f22000c2e1900 */
[----:B------:R-:W-:Y:S02]  /*0360*/  VIADD R7, R7, 0xf ;  /* 0x0000000f07077836 */ /* 0x000fe40000000000 */
[--C-:B------:R-:W-:Y:S01]  /*0370*/  IMAD.WIDE R12, R13, 0x4, R4.reuse ;  /* 0x000000040d0c7825 */ /* 0x100fe200078e0204 */
[----:B------:R-:W4:Y:S03]  /*0380*/  @P3 LDG.E.EL R14, desc[UR4][R8.64+0x4] ;  /* 0x00000404080e3981 */ /* 0x000f26000c2e1900 */
[----:B0-----:R-:W-:Y:S01]  /*0390*/  IMAD.MOV.U32 R16, RZ, RZ, RZ ;  /* 0x000000ffff107224 */ /* 0x001fe200078e00ff */
[----:B------:R-:W4:Y:S01]  /*03a0*/  @P3 LDG.E.EL R15, desc[UR4][R12.64] ;  /* 0x000000040c0f3981 */ /* 0x000f22000c2e1900 */
[----:B------:R-:W-:-:S05]  /*03b0*/  IMAD.WIDE R4, R7, 0x4, R4 ;  /* 0x0000000407047825 */ /* 0x000fca00078e0204 */
[----:B------:R0:W4:Y:S01]  /*03c0*/  @P3 LDG.E.EL R16, desc[UR4][R4.64] ;  /* 0x0000000404103981 */ /* 0x000122000c2e1900 */
[----:B--2---:R-:W-:Y:S02]  /*03d0*/  SEL R17, R0, 0xff800000, P1 ;  /* 0xff80000000117807 */ /* 0x004fe40000800000 */
[----:B---3--:R-:W-:-:S04]  /*03e0*/  SEL R2, R2, 0xff800000, P2 ;  /* 0xff80000002027807 */ /* 0x008fc80001000000 */
[----:B------:R-:W-:Y:S02]  /*03f0*/  FSETP.GT.AND P1, PT, R2, R17, PT ;  /* 0x000000110200720b */ /* 0x000fe40003f24000 */
[----:B-----5:R-:W-:Y:S02]  /*0400*/  SEL R7, R6, 0xff800000, P2 ;  /* 0xff80000006077807 */ /* 0x020fe40001000000 */
[----:B------:R-:W-:Y:S02]  /*0410*/  FSETP.NAN.AND P2, PT, R2, R2, PT ;  /* 0x000000020200720b */ /* 0x000fe40003f48000 */
[----:B------:R-:W-:Y:S02]  /*0420*/  FSETP.NAN.AND P6, PT, R7, R7, PT ;  /* 0x000000070700720b */ /* 0x000fe40003fc8000 */
[----:B------:R-:W-:-:S05]  /*0430*/  SEL R10, R10, 0xff800000, P4 ;  /* 0xff8000000a0a7807 */ /* 0x000fca0002000000 */
[----:B------:R-:W-:Y:S02]  /*0440*/  @!P1 FSEL R2, R2, R17, P2 ;  /* 0x0000001102029208 */ /* 0x000fe40001000000 */
[----:B------:R-:W-:Y:S02]  /*0450*/  FSETP.NAN.AND P5, PT, R10, R10, PT ;  /* 0x0000000a0a00720b */ /* 0x000fe40003fa8000 */
[----:B------:R-:W-:Y:S02]  /*0460*/  FSETP.GEU.AND P2, PT, R2, R7, PT ;  /* 0x000000070200720b */ /* 0x000fe40003f4e000 */
[----:B0-----:R-:W-:Y:S02]  /*0470*/  SEL R5, R20, 0xff800000, P3 ;  /* 0xff80000014057807 */ /* 0x001fe40001800000 */
[----:B------:R-:W-:Y:S02]  /*0480*/  @!P6 FSEL R7, R7, R2, !P2 ;  /* 0x000000020707e208 */ /* 0x000fe40005000000 */
[----:B----4-:R-:W-:-:S02]  /*0490*/  SEL R11, R11, 0xff800000, P4 ;  /* 0xff8000000b0b7807 */ /* 0x010fc40002000000 */
[----:B------:R-:W-:Y:S02]  /*04a0*/  FSETP.NAN.AND P4, PT, R5, R5, PT ;  /* 0x000000050500720b */ /* 0x000fe40003f88000 */
[----:B------:R-:W-:Y:S02]  /*04b0*/  FSETP.GEU.AND P6, PT, R7, R10, PT ;  /* 0x0000000a0700720b */ /* 0x000fe40003fce000 */
[----:B------:R-:W-:Y:S02]  /*04c0*/  SEL R14, R14, 0xff800000, P3 ;  /* 0xff8000000e0e7807 */ /* 0x000fe40001800000 */
[----:B------:R-:W-:Y:S02]  /*04d0*/  @!P5 FSEL R10, R10, R7, !P6 ;  /* 0x000000070a0ad208 */ /* 0x000fe40007000000 */
[----:B------:R-:W-:Y:S01]  /*04e0*/  P2R R2, PR, RZ, 0x40 ;  /* 0x00000040ff027803 */ /* 0x000fe20000000000 */
[----:B------:R-:W0:Y:S01]  /*04f0*/  LDC.64 R6, c[0x0][0x220] ;  /* 0x00008800ff067b82 */ /* 0x000e220000000a00 */
[----:B------:R-:W-:-:S02]  /*0500*/  FSETP.GEU.AND P5, PT, R10, R5, PT ;  /* 0x000000050a00720b */ /* 0x000fc40003fae000 */
[----:B------:R-:W-:Y:S02]  /*0510*/  SEL R15, R15, 0xff800000, P3 ;  /* 0xff8000000f0f7807 */ /* 0x000fe40001800000 */
[----:B------:R-:W-:Y:S02]  /*0520*/  SEL R0, R16, 0xff800000, P3 ;  /* 0xff80000010007807 */ /* 0x000fe40001800000 */
[----:B------:R-:W-:Y:S01]  /*0530*/  FSETP.NAN.AND P3, PT, R14, R14, PT ;  /* 0x0000000e0e00720b */ /* 0x000fe20003f68000 */
[----:B------:R-:W-:Y:S01]  /*0540*/  IMAD.MOV.U32 R4, RZ, RZ, 0x3e800000 ;  /* 0x3e800000ff047424 */ /* 0x000fe200078e00ff */
[----:B------:R-:W-:Y:S01]  /*0550*/  @!P4 FSEL R5, R5, R10, !P5 ;  /* 0x0000000a0505c208 */ /* 0x000fe20006800000 */
[----:B------:R-:W1:Y:S01]  /*0560*/  LDC.64 R16, c[0x0][0x230] ;  /* 0x00008c00ff107b82 */ /* 0x000e620000000a00 */
[----:B------:R-:W-:Y:S02]  /*0570*/  P2R R12, PR, RZ, 0x20 ;  /* 0x00000020ff0c7803 */ /* 0x000fe40000000000 */
[----:B------:R-:W-:-:S02]  /*0580*/  ISETP.NE.AND P5, PT, R2, RZ, PT ;  /* 0x000000ff0200720c */ /* 0x000fc40003fa5270 */
[----:B------:R-:W-:Y:S02]  /*0590*/  SEL R2, RZ, 0x1, !P1 ;  /* 0x00000001ff027807 */ /* 0x000fe40004800000 */
[----:B------:R-:W-:Y:S02]  /*05a0*/  FSETP.GEU.AND P4, PT, R5, R14, PT ;  /* 0x0000000e0500720b */ /* 0x000fe40003f8e000 */
[----:B------:R-:W-:Y:S01]  /*05b0*/  SEL R9, R2, 0x2, P2 ;  /* 0x0000000202097807 */ /* 0x000fe20001000000 */
[----:B------:R-:W-:Y:S01]  /*05c0*/  IMAD.HI R2, R3, 0x5397829d, RZ ;  /* 0x5397829d03027827 */ /* 0x000fe200078e02ff */
[----:B------:R-:W-:-:S04]  /*05d0*/  @!P3 FSEL R14, R14, R5, !P4 ;  /* 0x000000050e0eb208 */ /* 0x000fc80006000000 */
[----:B------:R-:W-:-:S04]  /*05e0*/  SHF.R.U32.HI R5, RZ, 0x1f, R2 ;  /* 0x0000001fff057819 */ /* 0x000fc80000011602 */
[----:B------:R-:W-:-:S04]  /*05f0*/  LEA.HI.SX32 R5, R2, R5, 0x1c ;  /* 0x0000000502057211 */ /* 0x000fc800078fe2ff */
[----:B------:R-:W-:-:S04]  /*0600*/  LEA.HI R2, R5, R5, RZ, 0x2 ;  /* 0x0000000505027211 */ /* 0x000fc800078f10ff */
[----:B------:R-:W-:-:S05]  /*0610*/  LOP3.LUT R2, R2, 0xfffffffc, RZ, 0xc0, !PT ;  /* 0xfffffffc02027812 */ /* 0x000fca00078ec0ff */
[----:B------:R-:W-:Y:S02]  /*0620*/  IMAD.IADD R5, R5, 0x1, -R2 ;  /* 0x0000000105057824 */ /* 0x000fe400078e0a02 */
[----:B------:R-:W-:Y:S02]  /*0630*/  IMAD.MOV.U32 R2, RZ, RZ, RZ ;  /* 0x000000ffff027224 */ /* 0x000fe400078e00ff */
[----:B0-----:R-:W-:-:S05]  /*0640*/  IMAD.WIDE R6, R5, 0x4, R6 ;  /* 0x0000000405067825 */ /* 0x001fca00078e0206 */
[----:B------:R0:W2:Y:S01]  /*0650*/  @!P0 LDG.E.EL R2, desc[UR4][R6.64] ;  /* 0x0000000406028981 */ /* 0x0000a2000c2e1900 */
[-C--:B------:R-:W-:Y:S02]  /*0660*/  FSETP.NAN.AND P6, PT, R11, R11.reuse, PT ;  /* 0x0000000b0b00720b */ /* 0x080fe40003fc8000 */
[----:B------:R-:W-:Y:S02]  /*0670*/  FSETP.GEU.AND P3, PT, R14, R11, PT ;  /* 0x0000000b0e00720b */ /* 0x000fe40003f6e000 */
[----:B------:R-:W-:Y:S01]  /*0680*/  P2R R10, PR, RZ, 0x20 ;  /* 0x00000020ff0a7803 */ /* 0x000fe20000000000 */
[----:B------:R-:W-:Y:S02]  /*0690*/  IMAD.MOV.U32 R19, RZ, RZ, RZ ;  /* 0x000000ffff137224 */ /* 0x000fe400078e00ff */
[----:B-1----:R-:W-:Y:S01]  /*06a0*/  IMAD.WIDE R16, R5, 0x4, R16 ;  /* 0x0000000405107825 */ /* 0x002fe200078e0210 */
[----:B0-----:R-:W0:Y:S04]  /*06b0*/  LDC.64 R6, c[0x0][0x248] ;  /* 0x00009200ff067b82 */ /* 0x001e280000000a00 */
[----:B------:R-:W3:Y:S01]  /*06c0*/  @!P0 LDG.E.EL R19, desc[UR4][R16.64] ;  /* 0x0000000410138981 */ /* 0x000ee2000c2e1900 */
[----:B------:R-:W-:-:S02]  /*06d0*/  @!P6 FSEL R11, R11, R14, !P3 ;  /* 0x0000000e0b0be208 */ /* 0x000fc40005800000 */
[-C--:B------:R-:W-:Y:S02]  /*06e0*/  FSETP.NAN.AND P6, PT, R15, R15.reuse, PT ;  /* 0x0000000f0f00720b */ /* 0x080fe40003fc8000 */
[----:B------:R-:W-:-:S11]  /*06f0*/  FSETP.GEU.AND P1, PT, R11, R15, PT ;  /* 0x0000000f0b00720b */ /* 0x000fd60003f2e000 */
[----:B------:R-:W-:Y:S02]  /*0700*/  @!P6 FSEL R15, R15, R11, !P1 ;  /* 0x0000000b0f0fe208 */ /* 0x000fe40004800000 */
[-C--:B------:R-:W-:Y:S02]  /*0710*/  FSETP.NAN.AND P6, PT, R0, R0.reuse, PT ;  /* 0x000000000000720b */ /* 0x080fe40003fc8000 */
[----:B------:R-:W-:-:S11]  /*0720*/  FSETP.GEU.AND P2, PT, R15, R0, PT ;  /* 0x000000000f00720b */ /* 0x000fd60003f4e000 */
[----:B------:R-:W-:Y:S02]  /*0730*/  @!P6 FSEL R0, R0, R15, !P2 ;  /* 0x0000000f0000e208 */ /* 0x000fe40005000000 */
[----:B------:R-:W1:Y:S02]  /*0740*/  LDC.64 R14, c[0x0][0x228] ;  /* 0x00008a00ff0e7b82 */ /* 0x000e640000000a00 */
[----:B-1----:R-:W-:-:S04]  /*0750*/  IMAD.WIDE R14, R5, 0x4, R14 ;  /* 0x00000004050e7825 */ /* 0x002fc800078e020e */
[----:B--2---:R-:W-:-:S04]  /*0760*/  FADD R8, R2, 9.9999997473787516356e-06 ;  /* 0x3727c5ac02087421 */ /* 0x004fc80000000000 */
[----:B------:R-:W1:Y:S02]  /*0770*/  MUFU.SQRT R18, R8 ;  /* 0x0000000800127308 */ /* 0x000e640000002000 */
[C---:B-1----:R-:W-:Y:S02]  /*0780*/  FSETP.GT.AND P5, PT, R18.reuse, 8.50705917302346158658e+37, PT ;  /* 0x7e8000001200780b */ /* 0x042fe40003fa4000 */
[----:B------:R-:W-:Y:S02]  /*0790*/  FSETP.GEU.AND P6, PT, R18, 1.175494350822287508e-38, PT ;  /* 0x008000001200780b */ /* 0x000fe40003fce000 */
[----:B------:R-:W-:-:S09]  /*07a0*/  FSEL R4, R4, 1, P5 ;  /* 0x3f80000004047808 */ /* 0x000fd20002800000 */
[----:B------:R-:W-:Y:S01]  /*07b0*/  @P5 FMUL R18, R18, 0.25 ;  /* 0x3e80000012125820 */ /* 0x000fe20000400000 */
[----:B------:R-:W-:-:S04]  /*07c0*/  ISETP.NE.AND P5, PT, R10, RZ, PT ;  /* 0x000000ff0a00720c */ /* 0x000fc80003fa5270 */
[----:B------:R-:W-:Y:S02]  /*07d0*/  SEL R2, R9, 0x3, P5 ;  /* 0x0000000309027807 */ /* 0x000fe40002800000 */
[----:B------:R-:W-:Y:S02]  /*07e0*/  ISETP.NE.AND P5, PT, R12, RZ, PT ;  /* 0x000000ff0c00720c */ /* 0x000fe40003fa5270 */
[----:B------:R-:W-:Y:S01]  /*07f0*/  CS2R R10, SRZ ;  /* 0x00000000000a7805 */ /* 0x000fe2000001ff00 */
[----:B------:R-:W1:Y:S05]  /*0800*/  LDC.64 R12, c[0x0][0x218] ;  /* 0x00008600ff0c7b82 */ /* 0x000e6a0000000a00 */
[----:B------:R-:W3:Y:S01]  /*0810*/  @!P0 LDG.E.EL R10, desc[UR4][R14.64] ;  /* 0x000000040e0a8981 */ /* 0x000ee2000c2e1900 */
[----:B------:R-:W-:-:S02]  /*0820*/  @!P6 FMUL R18, R18, 16777216 ;  /* 0x4b8000001212e820 */ /* 0x000fc40000400000 */
[----:B------:R-:W2:Y:S01]  /*0830*/  LDC.64 R8, c[0x0][0x238] ;  /* 0x00008e00ff087b82 */ /* 0x000ea20000000a00 */
[----:B-1----:R-:W-:-:S05]  /*0840*/  IMAD.WIDE R12, R5, 0x4, R12 ;  /* 0x00000004050c7825 */ /* 0x002fca00078e020c */
[----:B------:R1:W4:Y:S01]  /*0850*/  @!P0 LDG.E.EL R11, desc[UR4][R12.64] ;  /* 0x000000040c0b8981 */ /* 0x000322000c2e1900 */
[----:B------:R-:W1:Y:S01]  /*0860*/  MUFU.RCP R5, R18 ;  /* 0x0000001200057308 */ /* 0x000e620000001000 */
[----:B------:R-:W-:Y:S01]  /*0870*/  @!P6 FMUL R4, R4, 16777216 ;  /* 0x4b8000000404e820 */ /* 0x000fe20000400000 */
[----:B------:R-:W-:-:S04]  /*0880*/  SEL R2, R2, 0x4, P5 ;  /* 0x0000000402027807 */ /* 0x000fc80002800000 */
[----:B------:R-:W-:Y:S01]  /*0890*/  SEL R2, R2, 0x5, P4 ;  /* 0x0000000502027807 */ /* 0x000fe20002000000 */
[----:B-1----:R-:W-:Y:S02]  /*08a0*/  FMUL R12, R5, R4 ;  /* 0x00000004050c7220 */ /* 0x002fe40000400000 */
[----:B------:R-:W1:Y:S01]  /*08b0*/  LDC.64 R4, c[0x0][0x250] ;  /* 0x00009400ff047b82 */ /* 0x000e620000000a00 */
[----:B------:R-:W-:Y:S01]  /*08c0*/  SEL R2, R2, 0x6, P3 ;  /* 0x0000000602027807 */ /* 0x000fe20001800000 */
[----:B--2---:R-:W-:-:S03]  /*08d0*/  IMAD.WIDE R8, R3, 0x4, R8 ;  /* 0x0000000403087825 */ /* 0x004fc600078e0208 */
[----:B------:R-:W-:Y:S01]  /*08e0*/  SEL R2, R2, 0x7, P1 ;  /* 0x0000000702027807 */ /* 0x000fe20000800000 */
[----:B0-----:R-:W-:-:S03]  /*08f0*/  IMAD.WIDE R6, R3, 0x4, R6 ;  /* 0x0000000403067825 */ /* 0x001fc600078e0206 */
[----:B------:R-:W-:Y:S01]  /*0900*/  SEL R15, R2, 0x8, P2 ;  /* 0x00000008020f7807 */ /* 0x000fe20001000000 */
[----:B------:R0:W-:Y:S01]  /*0910*/  @!P0 STG.E desc[UR4][R8.64], R0 ;  /* 0x0000000008008986 */ /* 0x0001e2000c101904 */
[----:B-1----:R-:W-:-:S04]  /*0920*/  IMAD.WIDE R4, R3, 0x4, R4 ;  /* 0x0000000403047825 */ /* 0x002fc800078e0204 */
[----:B----4-:R-:W-:-:S04]  /*0930*/  FADD R11, R0, -R11 ;  /* 0x8000000b000b7221 */ /* 0x010fc80000000000 */
[----:B------:R-:W-:-:S04]  /*0940*/  FMUL R12, R11, R12 ;  /* 0x0000000c0b0c7220 */ /* 0x000fc80000400000 */
[----:B---3--:R-:W-:Y:S01]  /*0950*/  FFMA R10, R12, R10, R19 ;  /* 0x0000000a0c0a7223 */ /* 0x008fe20000000013 */
[----:B------:R-:W-:-:S04]  /*0960*/  IADD3 R12, P3, R3, UR6, RZ ;  /* 0x00000006030c7c10 */ /* 0x000fc8000ff7e0ff */
[C---:B------:R-:W-:Y:S02]  /*0970*/  FSETP.GEU.AND P1, PT, R10.reuse, RZ, PT ;  /* 0x000000ff0a00720b */ /* 0x040fe40003f2e000 */
[----:B------:R-:W-:Y:S02]  /*0980*/  LEA.HI.X.SX32 R13, R3, UR7, 0x1, P3 ;  /* 0x00000007030d7c11 */ /* 0x000fe400098f0eff */
[----:B------:R-:W-:-:S03]  /*0990*/  FSEL R17, R10, RZ, P1 ;  /* 0x000000ff0a117208 */ /* 0x000fc60000800000 */
[----:B------:R0:W-:Y:S04]  /*09a0*/  @!P0 STG.E.U8 desc[UR4][R12.64], R15 ;  /* 0x0000000f0c008986 */ /* 0x0001e8000c101104 */
[----:B------:R0:W-:Y:S02]  /*09b0*/  @!P0 STG.E desc[UR4][R6.64], R17 ;  /* 0x0000001106008986 */ /* 0x0001e4000c101904 */
[----:B0-----:R-:W-:Y:S05]  /*09c0*/  @P0 EXIT ;  /* 0x000000000000094d */ /* 0x001fea0003800000 */
[----:B------:R-:W-:Y:S01]  /*09d0*/  STG.E desc[UR4][R4.64], R11 ;  /* 0x0000000b04007986 */ /* 0x000fe2000c101904 */
[----:B------:R-:W-:Y:S05]  /*09e0*/  EXIT ;  /* 0x000000000000794d */ /* 0x000fea0003800000 */
.L_x_0:
[----:B------:R-:W-:-:S00]  /*09f0*/  BRA `(.L_x_0) ;  /* 0xfffffffc00fc7947 */ /* 0x000fc0000383ffff */
[----:B------:R-:W-:-:S00]  /*0a00*/  NOP ;  /* 0x0000000000007918 */ /* 0x000fc00000000000 */
[----:B------:R-:W-:-:S00]  /*0a10*/  NOP ;  /* 0x0000000000007918 */ /* 0x000fc00000000000 */
[----:B------:R-:W-:-:S00]  /*0a20*/  NOP ;  /* 0x0000000000007918 */ /* 0x000fc00000000000 */
[----:B------:R-:W-:-:S00]  /*0a30*/  NOP ;  /* 0x0000000000007918 */ /* 0x000fc00000000000 */
[----:B------:R-:W-:-:S00]  /*0a40*/  NOP ;  /* 0x0000000000007918 */ /* 0x000fc00000000000 */
[----:B------:R-:W-:-:S00]  /*0a50*/  NOP ;  /* 0x0000000000007918 */ /* 0x000fc00000000000 */
[----:B------:R-:W-:-:S00]  /*0a60*/  NOP ;  /* 0x0000000000007918 */ /* 0x000fc00000000000 */
[----:B------:R-:W-:-:S00]  /*0a70*/  NOP ;  /* 0x0000000000007918 */ /* 0x000fc00000000000 */
.L_x_1:


//--------------------- .nv.global.init           --------------------------
	.section	.nv.global.init,"aw",@progbits
.nv.global.init:
	.type		_$_str,@object
	.size		_$_str,(_$_str_$_2 - _$_str)
_$_str:
        /*0000*/ 	.byte	0x5f, 0x5f, 0x43, 0x55, 0x44, 0x41, 0x5f, 0x46, 0x54, 0x5a, 0x00
	.type		_$_str_$_2,@object
	.size		_$_str_$_2,(.L_1 - _$_str_$_2)
_$_str_$_2:
        /*000b*/ 	.byte	0x5f, 0x5f, 0x43, 0x55, 0x44, 0x41, 0x5f, 0x50, 0x52, 0x45, 0x43, 0x5f, 0x53, 0x51, 0x52, 0x54
        /*001b*/ 	.byte	0x00
.L_1:


//--------------------- .nv.constant0.triton_poi_fused__native_batch_norm_legit_no_training_max_pool2d_with_indices_native_batch_norm_backward_relu_4 --------------------------
	.section	.nv.constant0.triton_poi_fused__native_batch_norm_legit_no_training_max_pool2d_with_indices_native_batch_norm_backward_relu_4,"a",@progbits
	.sectionflags	@""
	.align	4
.nv.constant0.triton_poi_fused__native_batch_norm_legit_no_training_max_pool2d_with_indices_native_batch_norm_backward_relu_4:
	.zero		604
